//
// Generated by NVIDIA NVVM Compiler
//
// Compiler Build ID: CL-36424714
// Cuda compilation tools, release 13.0, V13.0.88
// Based on NVVM 20.0.0
//

.version 9.0
.target sm_100
.address_size 64

	// .globl	var_axis0_kernel

.visible .entry var_axis0_kernel(
	.param .u64 .ptr .align 1 var_axis0_kernel_param_0,
	.param .u64 .ptr .align 1 var_axis0_kernel_param_1,
	.param .u64 .ptr .align 1 var_axis0_kernel_param_2,
	.param .u32 var_axis0_kernel_param_3,
	.param .u32 var_axis0_kernel_param_4
)
{
	.reg .pred 	%p<11>;
	.reg .b32 	%r<38>;
	.reg .b32 	%f<115>;
	.reg .b64 	%rd<47>;

	ld.param.u64 	%rd4, [var_axis0_kernel_param_0];
	ld.param.u64 	%rd2, [var_axis0_kernel_param_1];
	ld.param.u64 	%rd3, [var_axis0_kernel_param_2];
	ld.param.u32 	%r23, [var_axis0_kernel_param_3];
	ld.param.u32 	%r24, [var_axis0_kernel_param_4];
	cvta.to.global.u64 	%rd1, %rd4;
	mov.u32 	%r25, %ctaid.x;
	mov.u32 	%r26, %ntid.x;
	mov.u32 	%r27, %tid.x;
	mad.lo.s32 	%r1, %r25, %r26, %r27;
	setp.ge.s32 	%p1, %r1, %r24;
	@%p1 bra 	$L__BB0_15;
	setp.lt.s32 	%p2, %r23, 1;
	mov.f32 	%f114, 0f00000000;
	@%p2 bra 	$L__BB0_14;
	cvta.to.global.u64 	%rd5, %rd2;
	mul.wide.s32 	%rd6, %r1, 4;
	add.s64 	%rd7, %rd5, %rd6;
	ld.global.f32 	%f1, [%rd7];
	and.b32  	%r2, %r23, 15;
	setp.lt.u32 	%p3, %r23, 16;
	mov.f32 	%f114, 0f00000000;
	mov.b32 	%r34, 0;
	@%p3 bra 	$L__BB0_5;
	and.b32  	%r34, %r23, 2147483632;
	neg.s32 	%r32, %r34;
	shl.b32 	%r5, %r24, 4;
	mov.f32 	%f114, 0f00000000;
	mul.wide.s32 	%rd10, %r24, 4;
	mov.u32 	%r31, %r1;
$L__BB0_4:
	.pragma "nounroll";
	mul.wide.s32 	%rd8, %r31, 4;
	add.s64 	%rd9, %rd1, %rd8;
	ld.global.f32 	%f19, [%rd9];
	sub.f32 	%f20, %f19, %f1;
	fma.rn.f32 	%f21, %f20, %f20, %f114;
	add.s64 	%rd11, %rd9, %rd10;
	ld.global.f32 	%f22, [%rd11];
	sub.f32 	%f23, %f22, %f1;
	fma.rn.f32 	%f24, %f23, %f23, %f21;
	add.s64 	%rd12, %rd11, %rd10;
	ld.global.f32 	%f25, [%rd12];
	sub.f32 	%f26, %f25, %f1;
	fma.rn.f32 	%f27, %f26, %f26, %f24;
	add.s64 	%rd13, %rd12, %rd10;
	ld.global.f32 	%f28, [%rd13];
	sub.f32 	%f29, %f28, %f1;
	fma.rn.f32 	%f30, %f29, %f29, %f27;
	add.s64 	%rd14, %rd13, %rd10;
	ld.global.f32 	%f31, [%rd14];
	sub.f32 	%f32, %f31, %f1;
	fma.rn.f32 	%f33, %f32, %f32, %f30;
	add.s64 	%rd15, %rd14, %rd10;
	ld.global.f32 	%f34, [%rd15];
	sub.f32 	%f35, %f34, %f1;
	fma.rn.f32 	%f36, %f35, %f35, %f33;
	add.s64 	%rd16, %rd15, %rd10;
	ld.global.f32 	%f37, [%rd16];
	sub.f32 	%f38, %f37, %f1;
	fma.rn.f32 	%f39, %f38, %f38, %f36;
	add.s64 	%rd17, %rd16, %rd10;
	ld.global.f32 	%f40, [%rd17];
	sub.f32 	%f41, %f40, %f1;
	fma.rn.f32 	%f42, %f41, %f41, %f39;
	add.s64 	%rd18, %rd17, %rd10;
	ld.global.f32 	%f43, [%rd18];
	sub.f32 	%f44, %f43, %f1;
	fma.rn.f32 	%f45, %f44, %f44, %f42;
	add.s64 	%rd19, %rd18, %rd10;
	ld.global.f32 	%f46, [%rd19];
	sub.f32 	%f47, %f46, %f1;
	fma.rn.f32 	%f48, %f47, %f47, %f45;
	add.s64 	%rd20, %rd19, %rd10;
	ld.global.f32 	%f49, [%rd20];
	sub.f32 	%f50, %f49, %f1;
	fma.rn.f32 	%f51, %f50, %f50, %f48;
	add.s64 	%rd21, %rd20, %rd10;
	ld.global.f32 	%f52, [%rd21];
	sub.f32 	%f53, %f52, %f1;
	fma.rn.f32 	%f54, %f53, %f53, %f51;
	add.s64 	%rd22, %rd21, %rd10;
	ld.global.f32 	%f55, [%rd22];
	sub.f32 	%f56, %f55, %f1;
	fma.rn.f32 	%f57, %f56, %f56, %f54;
	add.s64 	%rd23, %rd22, %rd10;
	ld.global.f32 	%f58, [%rd23];
	sub.f32 	%f59, %f58, %f1;
	fma.rn.f32 	%f60, %f59, %f59, %f57;
	add.s64 	%rd24, %rd23, %rd10;
	ld.global.f32 	%f61, [%rd24];
	sub.f32 	%f62, %f61, %f1;
	fma.rn.f32 	%f63, %f62, %f62, %f60;
	add.s64 	%rd25, %rd24, %rd10;
	ld.global.f32 	%f64, [%rd25];
	sub.f32 	%f65, %f64, %f1;
	fma.rn.f32 	%f114, %f65, %f65, %f63;
	add.s32 	%r32, %r32, 16;
	add.s32 	%r31, %r31, %r5;
	setp.ne.s32 	%p4, %r32, 0;
	@%p4 bra 	$L__BB0_4;
$L__BB0_5:
	setp.eq.s32 	%p5, %r2, 0;
	@%p5 bra 	$L__BB0_14;
	and.b32  	%r11, %r23, 7;
	setp.lt.u32 	%p6, %r2, 8;
	@%p6 bra 	$L__BB0_8;
	mad.lo.s32 	%r29, %r34, %r24, %r1;
	mul.wide.s32 	%rd26, %r29, 4;
	add.s64 	%rd27, %rd1, %rd26;
	ld.global.f32 	%f67, [%rd27];
	sub.f32 	%f68, %f67, %f1;
	fma.rn.f32 	%f69, %f68, %f68, %f114;
	mul.wide.s32 	%rd28, %r24, 4;
	add.s64 	%rd29, %rd27, %rd28;
	ld.global.f32 	%f70, [%rd29];
	sub.f32 	%f71, %f70, %f1;
	fma.rn.f32 	%f72, %f71, %f71, %f69;
	add.s64 	%rd30, %rd29, %rd28;
	ld.global.f32 	%f73, [%rd30];
	sub.f32 	%f74, %f73, %f1;
	fma.rn.f32 	%f75, %f74, %f74, %f72;
	add.s64 	%rd31, %rd30, %rd28;
	ld.global.f32 	%f76, [%rd31];
	sub.f32 	%f77, %f76, %f1;
	fma.rn.f32 	%f78, %f77, %f77, %f75;
	add.s64 	%rd32, %rd31, %rd28;
	ld.global.f32 	%f79, [%rd32];
	sub.f32 	%f80, %f79, %f1;
	fma.rn.f32 	%f81, %f80, %f80, %f78;
	add.s64 	%rd33, %rd32, %rd28;
	ld.global.f32 	%f82, [%rd33];
	sub.f32 	%f83, %f82, %f1;
	fma.rn.f32 	%f84, %f83, %f83, %f81;
	add.s64 	%rd34, %rd33, %rd28;
	ld.global.f32 	%f85, [%rd34];
	sub.f32 	%f86, %f85, %f1;
	fma.rn.f32 	%f87, %f86, %f86, %f84;
	add.s64 	%rd35, %rd34, %rd28;
	ld.global.f32 	%f88, [%rd35];
	sub.f32 	%f89, %f88, %f1;
	fma.rn.f32 	%f114, %f89, %f89, %f87;
	add.s32 	%r34, %r34, 8;
$L__BB0_8:
	setp.eq.s32 	%p7, %r11, 0;
	@%p7 bra 	$L__BB0_14;
	and.b32  	%r14, %r23, 3;
	setp.lt.u32 	%p8, %r11, 4;
	@%p8 bra 	$L__BB0_11;
	mad.lo.s32 	%r30, %r34, %r24, %r1;
	mul.wide.s32 	%rd36, %r30, 4;
	add.s64 	%rd37, %rd1, %rd36;
	ld.global.f32 	%f91, [%rd37];
	sub.f32 	%f92, %f91, %f1;
	fma.rn.f32 	%f93, %f92, %f92, %f114;
	mul.wide.s32 	%rd38, %r24, 4;
	add.s64 	%rd39, %rd37, %rd38;
	ld.global.f32 	%f94, [%rd39];
	sub.f32 	%f95, %f94, %f1;
	fma.rn.f32 	%f96, %f95, %f95, %f93;
	add.s64 	%rd40, %rd39, %rd38;
	ld.global.f32 	%f97, [%rd40];
	sub.f32 	%f98, %f97, %f1;
	fma.rn.f32 	%f99, %f98, %f98, %f96;
	add.s64 	%rd41, %rd40, %rd38;
	ld.global.f32 	%f100, [%rd41];
	sub.f32 	%f101, %f100, %f1;
	fma.rn.f32 	%f114, %f101, %f101, %f99;
	add.s32 	%r34, %r34, 4;
$L__BB0_11:
	setp.eq.s32 	%p9, %r14, 0;
	@%p9 bra 	$L__BB0_14;
	mad.lo.s32 	%r37, %r34, %r24, %r1;
	neg.s32 	%r36, %r14;
$L__BB0_13:
	.pragma "nounroll";
	mul.wide.s32 	%rd42, %r37, 4;
	add.s64 	%rd43, %rd1, %rd42;
	ld.global.f32 	%f102, [%rd43];
	sub.f32 	%f103, %f102, %f1;
	fma.rn.f32 	%f114, %f103, %f103, %f114;
	add.s32 	%r37, %r37, %r24;
	add.s32 	%r36, %r36, 1;
	setp.ne.s32 	%p10, %r36, 0;
	@%p10 bra 	$L__BB0_13;
$L__BB0_14:
	cvt.rn.f32.s32 	%f104, %r23;
	div.rn.f32 	%f105, %f114, %f104;
	cvta.to.global.u64 	%rd44, %rd3;
	mul.wide.s32 	%rd45, %r1, 4;
	add.s64 	%rd46, %rd44, %rd45;
	st.global.f32 	[%rd46], %f105;
$L__BB0_15:
	ret;

}


// ===== COMPILED SASS (sm_100) =====

	.target	sm_100

	.elftype	@"ET_EXEC"


//--------------------- .note.nv.tkinfo           --------------------------
	.section	.note.nv.tkinfo,"",@"SHT_NOTE"
	.sectionflags	@"SHF_NOTE_NV_TKINFO"
	.tkinfo
        /*0018*/ 	.word	0x00000002
        /*0030*/ 	.string	""
        /*0030*/ 	.string	"ptxas"
        /*0030*/ 	.string	"Cuda compilation tools, release 13.0, V13.0.88"
        /*0030*/ 	.string	"Build cuda_13.0.r13.0/compiler.36424714_0"
        /*0030*/ 	.string	"-arch sm_100 -m 64 "



//--------------------- .note.nv.cuinfo           --------------------------
	.section	.note.nv.cuinfo,"",@"SHT_NOTE"
	.sectionflags	@"SHF_NOTE_NV_CUINFO"
        /*0018*/ 	.short	0x0002
        /*001a*/ 	.short	0x0064
        /*001c*/ 	.short	0x0082
	.zero		2


//--------------------- .nv.info                  --------------------------
	.section	.nv.info,"",@"SHT_CUDA_INFO"
	.align	4


	//----- nvinfo : EIATTR_REGCOUNT
	.align		4
        /*0000*/ 	.byte	0x04, 0x2f
        /*0002*/ 	.short	(.L_1 - .L_0)
	.align		4
.L_0:
        /*0004*/ 	.word	index@(var_axis0_kernel)
        /*0008*/ 	.word	0x00000020


	//----- nvinfo : EIATTR_FRAME_SIZE
	.align		4
.L_1:
        /*000c*/ 	.byte	0x04, 0x11
        /*000e*/ 	.short	(.L_3 - .L_2)
	.align		4
.L_2:
        /*0010*/ 	.word	index@($__internal_0_$__cuda_sm3x_div_rn_noftz_f32_slowpath)
        /*0014*/ 	.word	0x00000000


	//----- nvinfo : EIATTR_FRAME_SIZE
	.align		4
.L_3:
        /*0018*/ 	.byte	0x04, 0x11
        /*001a*/ 	.short	(.L_5 - .L_4)
	.align		4
.L_4:
        /*001c*/ 	.word	index@(var_axis0_kernel)
        /*0020*/ 	.word	0x00000000


	//----- nvinfo : EIATTR_MIN_STACK_SIZE
	.align		4
.L_5:
        /*0024*/ 	.byte	0x04, 0x12
        /*0026*/ 	.short	(.L_7 - .L_6)
	.align		4
.L_6:
        /*0028*/ 	.word	index@(var_axis0_kernel)
        /*002c*/ 	.word	0x00000000
.L_7:


//--------------------- .nv.compat                --------------------------
	.section	.nv.compat,"",@"SHT_CUDA_COMPAT_INFO"
	.align	4
        /*0000*/ 	.byte	0x02, 0x09, 0x00, 0x00, 0x02, 0x02, 0x01, 0x00, 0x02, 0x05, 0x05, 0x00, 0x03, 0x07, 0x01, 0x01
        /*0010*/ 	.byte	0x02, 0x03, 0x00, 0x00, 0x02, 0x06, 0x01, 0x00, 0x04, 0x0b, 0x08, 0x00, 0x01, 0x00, 0x00, 0x00
        /*0020*/ 	.byte	0x00, 0x00, 0x00, 0x00


//--------------------- .nv.info.var_axis0_kernel --------------------------
	.section	.nv.info.var_axis0_kernel,"",@"SHT_CUDA_INFO"
	.sectionflags	@""
	.align	4


	//----- nvinfo : EIATTR_CUDA_API_VERSION
	.align		4
        /*0000*/ 	.byte	0x04, 0x37
        /*0002*/ 	.short	(.L_9 - .L_8)
.L_8:
        /*0004*/ 	.word	0x00000082


	//----- nvinfo : EIATTR_KPARAM_INFO
	.align		4
.L_9:
        /*0008*/ 	.byte	0x04, 0x17
        /*000a*/ 	.short	(.L_11 - .L_10)
.L_10:
        /*000c*/ 	.word	0x00000000
        /*0010*/ 	.short	0x0004
        /*0012*/ 	.short	0x001c
        /*0014*/ 	.byte	0x00, 0xf0, 0x11, 0x00


	//----- nvinfo : EIATTR_KPARAM_INFO
	.align		4
.L_11:
        /*0018*/ 	.byte	0x04, 0x17
        /*001a*/ 	.short	(.L_13 - .L_12)
.L_12:
        /*001c*/ 	.word	0x00000000
        /*0020*/ 	.short	0x0003
        /*0022*/ 	.short	0x0018
        /*0024*/ 	.byte	0x00, 0xf0, 0x11, 0x00


	//----- nvinfo : EIATTR_KPARAM_INFO
	.align		4
.L_13:
        /*0028*/ 	.byte	0x04, 0x17
        /*002a*/ 	.short	(.L_15 - .L_14)
.L_14:
        /*002c*/ 	.word	0x00000000
        /*0030*/ 	.short	0x0002
        /*0032*/ 	.short	0x0010
        /*0034*/ 	.byte	0x00, 0xf5, 0x21, 0x00


	//----- nvinfo : EIATTR_KPARAM_INFO
	.align		4
.L_15:
        /*0038*/ 	.byte	0x04, 0x17
        /*003a*/ 	.short	(.L_17 - .L_16)
.L_16:
        /*003c*/ 	.word	0x00000000
        /*0040*/ 	.short	0x0001
        /*0042*/ 	.short	0x0008
        /*0044*/ 	.byte	0x00, 0xf5, 0x21, 0x00


	//----- nvinfo : EIATTR_KPARAM_INFO
	.align		4
.L_17:
        /*0048*/ 	.byte	0x04, 0x17
        /*004a*/ 	.short	(.L_19 - .L_18)
.L_18:
        /*004c*/ 	.word	0x00000000
        /*0050*/ 	.short	0x0000
        /*0052*/ 	.short	0x0000
        /*0054*/ 	.byte	0x00, 0xf5, 0x21, 0x00


	//----- nvinfo : EIATTR_SPARSE_MMA_MASK
	.align		4
.L_19:
        /*0058*/ 	.byte	0x03, 0x50
        /*005a*/ 	.short	0x0000


	//----- nvinfo : EIATTR_MAXREG_COUNT
	.align		4
        /*005c*/ 	.byte	0x03, 0x1b
        /*005e*/ 	.short	0x00ff


	//----- nvinfo : EIATTR_MERCURY_ISA_VERSION
	.align		4
        /*0060*/ 	.byte	0x03, 0x5f
        /*0062*/ 	.short	0x0101


	//----- nvinfo : EIATTR_VRC_CTA_INIT_COUNT
	.align		4
        /*0064*/ 	.byte	0x02, 0x4a
	.zero		1
	.zero		1


	//----- nvinfo : EIATTR_EXIT_INSTR_OFFSETS
	.align		4
        /*0068*/ 	.byte	0x04, 0x1c
        /*006a*/ 	.short	(.L_21 - .L_20)


	//   ....[0]....
.L_20:
        /*006c*/ 	.word	0x00000070


	//   ....[1]....
        /*0070*/ 	.word	0x00000bd0


	//----- nvinfo : EIATTR_CRS_STACK_SIZE
	.align		4
.L_21:
        /*0074*/ 	.byte	0x04, 0x1e
        /*0076*/ 	.short	(.L_23 - .L_22)
.L_22:
        /*0078*/ 	.word	0x00000000


	//----- nvinfo : EIATTR_CBANK_PARAM_SIZE
	.align		4
.L_23:
        /*007c*/ 	.byte	0x03, 0x19
        /*007e*/ 	.short	0x0020


	//----- nvinfo : EIATTR_PARAM_CBANK
	.align		4
        /*0080*/ 	.byte	0x04, 0x0a
        /*0082*/ 	.short	(.L_25 - .L_24)
	.align		4
.L_24:
        /*0084*/ 	.word	index@(.nv.constant0.var_axis0_kernel)
        /*0088*/ 	.short	0x0380
        /*008a*/ 	.short	0x0020


	//----- nvinfo : EIATTR_SW_WAR
	.align		4
.L_25:
        /*008c*/ 	.byte	0x04, 0x36
        /*008e*/ 	.short	(.L_27 - .L_26)
.L_26:
        /*0090*/ 	.word	0x00000008
.L_27:


//--------------------- .nv.callgraph             --------------------------
	.section	.nv.callgraph,"",@"SHT_CUDA_CALLGRAPH"
	.align	4
	.sectionentsize	8
	.align		4
        /*0000*/ 	.word	0x00000000
	.align		4
        /*0004*/ 	.word	0xffffffff
	.align		4
        /*0008*/ 	.word	0x00000000
	.align		4
        /*000c*/ 	.word	0xfffffffe
	.align		4
        /*0010*/ 	.word	0x00000000
	.align		4
        /*0014*/ 	.word	0xfffffffd
	.align		4
        /*0018*/ 	.word	0x00000000
	.align		4
        /*001c*/ 	.word	0xfffffffc


//--------------------- .text.var_axis0_kernel    --------------------------
	.section	.text.var_axis0_kernel,"ax",@progbits
	.align	128
        .global         var_axis0_kernel
        .type           var_axis0_kernel,@function
        .size           var_axis0_kernel,(.L_x_20 - var_axis0_kernel)
        .other          var_axis0_kernel,@"STO_CUDA_ENTRY STV_DEFAULT"
var_axis0_kernel:
.text.var_axis0_kernel:
[----:B------:R-:W-:Y:S01]  /*0000*/  LDC R1, c[0x0][0x37c] ;  /* 0x0000df00ff017b82 */ /* 0x000fe20000000800 */
[----:B------:R-:W0:Y:S07]  /*0010*/  S2R R3, SR_TID.X ;  /* 0x0000000000037919 */ /* 0x000e2e0000002100 */
[----:B------:R-:W0:Y:S08]  /*0020*/  S2UR UR4, SR_CTAID.X ;  /* 0x00000000000479c3 */ /* 0x000e300000002500 */
[----:B------:R-:W0:Y:S08]  /*0030*/  LDC R14, c[0x0][0x360] ;  /* 0x0000d800ff0e7b82 */ /* 0x000e300000000800 */
[----:B------:R-:W1:Y:S01]  /*0040*/  LDC R17, c[0x0][0x39c] ;  /* 0x0000e700ff117b82 */ /* 0x000e620000000800 */
[----:B0-----:R-:W-:-:S05]  /*0050*/  IMAD R14, R14, UR4, R3 ;  /* 0x000000040e0e7c24 */ /* 0x001fca000f8e0203 */
[----:B-1----:R-:W-:-:S13]  /*0060*/  ISETP.GE.AND P0, PT, R14, R17, PT ;  /* 0x000000110e00720c */ /* 0x002fda0003f06270 */
[----:B------:R-:W-:Y:S05]  /*0070*/  @P0 EXIT ;  /* 0x000000000000094d */ /* 0x000fea0003800000 */
[----:B------:R-:W0:Y:S01]  /*0080*/  LDCU UR7, c[0x0][0x398] ;  /* 0x00007300ff0777ac */ /* 0x000e220008000800 */
[----:B------:R-:W-:Y:S01]  /*0090*/  HFMA2 R15, -RZ, RZ, 0, 0 ;  /* 0x00000000ff0f7431 */ /* 0x000fe200000001ff */
[----:B------:R-:W1:Y:S01]  /*00a0*/  LDCU.64 UR8, c[0x0][0x358] ;  /* 0x00006b00ff0877ac */ /* 0x000e620008000a00 */
[----:B0-----:R-:W-:-:S09]  /*00b0*/  UISETP.GE.AND UP0, UPT, UR7, 0x1, UPT ;  /* 0x000000010700788c */ /* 0x001fd2000bf06270 */
[----:B-1----:R-:W-:Y:S05]  /*00c0*/  BRA.U !UP0, `(.L_x_0) ;  /* 0x0000000908787547 */ /* 0x002fea000b800000 */
[----:B------:R-:W0:Y:S02]  /*00d0*/  LDC.64 R2, c[0x0][0x388] ;  /* 0x0000e200ff027b82 */ /* 0x000e240000000a00 */
[----:B0-----:R-:W-:-:S05]  /*00e0*/  IMAD.WIDE R2, R14, 0x4, R2 ;  /* 0x000000040e027825 */ /* 0x001fca00078e0202 */
[----:B------:R0:W5:Y:S01]  /*00f0*/  LDG.E R19, desc[UR8][R2.64] ;  /* 0x0000000802137981 */ /* 0x000162000c1e1900 */
[----:B------:R-:W-:Y:S01]  /*0100*/  UISETP.GE.U32.AND UP1, UPT, UR7, 0x10, UPT ;  /* 0x000000100700788c */ /* 0x000fe2000bf26070 */
[----:B------:R-:W-:Y:S01]  /*0110*/  MOV R15, RZ ;  /* 0x000000ff000f7202 */ /* 0x000fe20000000f00 */
[----:B------:R-:W-:Y:S01]  /*0120*/  ULOP3.LUT UR5, UR7, 0xf, URZ, 0xc0, !UPT ;  /* 0x0000000f07057892 */ /* 0x000fe2000f8ec0ff */
[----:B------:R-:W-:-:S03]  /*0130*/  UMOV UR4, URZ ;  /* 0x000000ff00047c82 */ /* 0x000fc60008000000 */
[----:B------:R-:W-:-:S03]  /*0140*/  UISETP.NE.AND UP0, UPT, UR5, URZ, UPT ;  /* 0x000000ff0500728c */ /* 0x000fc6000bf05270 */
[----:B0-----:R-:W-:Y:S08]  /*0150*/  BRA.U !UP1, `(.L_x_1) ;  /* 0x0000000509247547 */ /* 0x001ff0000b800000 */
[----:B------:R-:W-:Y:S01]  /*0160*/  ULOP3.LUT UR4, UR7, 0x7ffffff0, URZ, 0xc0, !UPT ;  /* 0x7ffffff007047892 */ /* 0x000fe2000f8ec0ff */
[----:B------:R-:W-:Y:S02]  /*0170*/  MOV R15, RZ ;  /* 0x000000ff000f7202 */ /* 0x000fe40000000f00 */
[----:B------:R-:W-:Y:S01]  /*0180*/  MOV R16, R14 ;  /* 0x0000000e00107202 */ /* 0x000fe20000000f00 */
[----:B------:R-:W-:-:S12]  /*0190*/  UIADD3 UR6, UPT, UPT, -UR4, URZ, URZ ;  /* 0x000000ff04067290 */ /* 0x000fd8000fffe1ff */
.L_x_2:
[----:B------:R-:W0:Y:S02]  /*01a0*/  LDC.64 R4, c[0x0][0x380] ;  /* 0x0000e000ff047b82 */ /* 0x000e240000000a00 */
[----:B0-----:R-:W-:-:S05]  /*01b0*/  IMAD.WIDE R4, R16, 0x4, R4 ;  /* 0x0000000410047825 */ /* 0x001fca00078e0204 */
[----:B------:R-:W2:Y:S01]  /*01c0*/  LDG.E R0, desc[UR8][R4.64] ;  /* 0x0000000804007981 */ /* 0x000ea2000c1e1900 */
[----:B------:R-:W-:-:S05]  /*01d0*/  IMAD.WIDE R6, R17, 0x4, R4 ;  /* 0x0000000411067825 */ /* 0x000fca00078e0204 */
[----:B------:R-:W3:Y:S01]  /*01e0*/  LDG.E R18, desc[UR8][R6.64] ;  /* 0x0000000806127981 */ /* 0x000ee2000c1e1900 */
[----:B------:R-:W-:-:S05]  /*01f0*/  IMAD.WIDE R8, R17, 0x4, R6 ;  /* 0x0000000411087825 */ /* 0x000fca00078e0206 */
[----:B------:R-:W4:Y:S01]  /*0200*/  LDG.E R20, desc[UR8][R8.64] ;  /* 0x0000000808147981 */ /* 0x000f22000c1e1900 */
[----:B------:R-:W-:-:S05]  /*0210*/  IMAD.WIDE R12, R17, 0x4, R8 ;  /* 0x00000004110c7825 */ /* 0x000fca00078e0208 */
[----:B------:R-:W4:Y:S01]  /*0220*/  LDG.E R22, desc[UR8][R12.64] ;  /* 0x000000080c167981 */ /* 0x000f22000c1e1900 */
[----:B------:R-:W-:-:S04]  /*0230*/  IMAD.WIDE R24, R17, 0x4, R12 ;  /* 0x0000000411187825 */ /* 0x000fc800078e020c */
[C---:B------:R-:W-:Y:S02]  /*0240*/  IMAD.WIDE R26, R17.reuse, 0x4, R24 ;  /* 0x00000004111a7825 */ /* 0x040fe400078e0218 */
[----:B------:R-:W4:Y:S02]  /*0250*/  LDG.E R24, desc[UR8][R24.64] ;  /* 0x0000000818187981 */ /* 0x000f24000c1e1900 */
[C---:B------:R-:W-:Y:S02]  /*0260*/  IMAD.WIDE R28, R17.reuse, 0x4, R26 ;  /* 0x00000004111c7825 */ /* 0x040fe400078e021a */
[----:B------:R-:W4:Y:S02]  /*0270*/  LDG.E R26, desc[UR8][R26.64] ;  /* 0x000000081a1a7981 */ /* 0x000f24000c1e1900 */
[C---:B------:R-:W-:Y:S02]  /*0280*/  IMAD.WIDE R2, R17.reuse, 0x4, R28 ;  /* 0x0000000411027825 */ /* 0x040fe400078e021c */
[----:B------:R-:W4:Y:S02]  /*0290*/  LDG.E R28, desc[UR8][R28.64] ;  /* 0x000000081c1c7981 */ /* 0x000f24000c1e1900 */
[----:B------:R-:W-:-:S02]  /*02a0*/  IMAD.WIDE R10, R17, 0x4, R2 ;  /* 0x00000004110a7825 */ /* 0x000fc400078e0202 */
[----:B------:R0:W4:Y:S04]  /*02b0*/  LDG.E R21, desc[UR8][R2.64] ;  /* 0x0000000802157981 */ /* 0x000128000c1e1900 */
[----:B------:R-:W4:Y:S01]  /*02c0*/  LDG.E R23, desc[UR8][R10.64] ;  /* 0x000000080a177981 */ /* 0x000f22000c1e1900 */
[----:B0-----:R-:W-:-:S05]  /*02d0*/  IMAD.WIDE R2, R17, 0x4, R10 ;  /* 0x0000000411027825 */ /* 0x001fca00078e020a */
[----:B------:R-:W4:Y:S01]  /*02e0*/  LDG.E R25, desc[UR8][R2.64] ;  /* 0x0000000802197981 */ /* 0x000f22000c1e1900 */
[----:B------:R-:W-:-:S04]  /*02f0*/  IMAD.WIDE R4, R17, 0x4, R2 ;  /* 0x0000000411047825 */ /* 0x000fc800078e0202 */
[C---:B------:R-:W-:Y:S02]  /*0300*/  IMAD.WIDE R6, R17.reuse, 0x4, R4 ;  /* 0x0000000411067825 */ /* 0x040fe400078e0204 */
[----:B------:R-:W4:Y:S02]  /*0310*/  LDG.E R4, desc[UR8][R4.64] ;  /* 0x0000000804047981 */ /* 0x000f24000c1e1900 */
[C---:B------:R-:W-:Y:S02]  /*0320*/  IMAD.WIDE R8, R17.reuse, 0x4, R6 ;  /* 0x0000000411087825 */ /* 0x040fe400078e0206 */
[----:B------:R-:W4:Y:S02]  /*0330*/  LDG.E R6, desc[UR8][R6.64] ;  /* 0x0000000806067981 */ /* 0x000f24000c1e1900 */
[C---:B------:R-:W-:Y:S02]  /*0340*/  IMAD.WIDE R12, R17.reuse, 0x4, R8 ;  /* 0x00000004110c7825 */ /* 0x040fe400078e0208 */
[----:B------:R-:W4:Y:S04]  /*0350*/  LDG.E R8, desc[UR8][R8.64] ;  /* 0x0000000808087981 */ /* 0x000f28000c1e1900 */
[----:B------:R0:W4:Y:S02]  /*0360*/  LDG.E R27, desc[UR8][R12.64] ;  /* 0x000000080c1b7981 */ /* 0x000124000c1e1900 */
[----:B0-----:R-:W-:-:S05]  /*0370*/  IMAD.WIDE R12, R17, 0x4, R12 ;  /* 0x00000004110c7825 */ /* 0x001fca00078e020c */
[----:B------:R-:W4:Y:S01]  /*0380*/  LDG.E R29, desc[UR8][R12.64] ;  /* 0x000000080c1d7981 */ /* 0x000f22000c1e1900 */
[----:B------:R-:W-:-:S06]  /*0390*/  IMAD.WIDE R10, R17, 0x4, R12 ;  /* 0x00000004110a7825 */ /* 0x000fcc00078e020c */
[----:B------:R-:W4:Y:S01]  /*03a0*/  LDG.E R10, desc[UR8][R10.64] ;  /* 0x000000080a0a7981 */ /* 0x000f22000c1e1900 */
[----:B------:R-:W-:-:S04]  /*03b0*/  UIADD3 UR6, UPT, UPT, UR6, 0x10, URZ ;  /* 0x0000001006067890 */ /* 0x000fc8000fffe0ff */
[----:B------:R-:W-:Y:S01]  /*03c0*/  UISETP.NE.AND UP1, UPT, UR6, URZ, UPT ;  /* 0x000000ff0600728c */ /* 0x000fe2000bf25270 */
[----:B------:R-:W-:Y:S01]  /*03d0*/  LEA R16, R17, R16, 0x4 ;  /* 0x0000001011107211 */ /* 0x000fe200078e20ff */
[----:B--2--5:R-:W-:-:S04]  /*03e0*/  FADD R0, -R19, R0 ;  /* 0x0000000013007221 */ /* 0x024fc80000000100 */
[----:B------:R-:W-:Y:S01]  /*03f0*/  FFMA R0, R0, R0, R15 ;  /* 0x0000000000007223 */ /* 0x000fe2000000000f */
[----:B---3--:R-:W-:-:S04]  /*0400*/  FADD R3, -R19, R18 ;  /* 0x0000001213037221 */ /* 0x008fc80000000100 */
[----:B------:R-:W-:Y:S01]  /*0410*/  FFMA R0, R3, R3, R0 ;  /* 0x0000000303007223 */ /* 0x000fe20000000000 */
[----:B----4-:R-:W-:-:S04]  /*0420*/  FADD R3, -R19, R20 ;  /* 0x0000001413037221 */ /* 0x010fc80000000100 */
[----:B------:R-:W-:Y:S01]  /*0430*/  FFMA R0, R3, R3, R0 ;  /* 0x0000000303007223 */ /* 0x000fe20000000000 */
[----:B------:R-:W-:-:S04]  /*0440*/  FADD R3, -R19, R22 ;  /* 0x0000001613037221 */ /* 0x000fc80000000100 */
        /* <DEDUP_REMOVED lines=25> */
[----:B------:R-:W-:Y:S06]  /*05e0*/  BRA.U UP1, `(.L_x_2) ;  /* 0xfffffff901ec7547 */ /* 0x000fec000b83ffff */
.L_x_1:
[----:B------:R-:W-:Y:S05]  /*05f0*/  BRA.U !UP0, `(.L_x_0) ;  /* 0x00000005082c7547 */ /* 0x000fea000b800000 */
[----:B------:R-:W-:Y:S02]  /*0600*/  UISETP.GE.U32.AND UP0, UPT, UR5, 0x8, UPT ;  /* 0x000000080500788c */ /* 0x000fe4000bf06070 */
[----:B------:R-:W-:-:S04]  /*0610*/  ULOP3.LUT UR6, UR7, 0x7, URZ, 0xc0, !UPT ;  /* 0x0000000707067892 */ /* 0x000fc8000f8ec0ff */
[----:B------:R-:W-:-:S03]  /*0620*/  UISETP.NE.AND UP1, UPT, UR6, URZ, UPT ;  /* 0x000000ff0600728c */ /* 0x000fc6000bf25270 */
[----:B------:R-:W-:Y:S08]  /*0630*/  BRA.U !UP0, `(.L_x_3) ;  /* 0x00000001088c7547 */ /* 0x000ff0000b800000 */
[----:B------:R-:W0:Y:S01]  /*0640*/  LDC.64 R2, c[0x0][0x380] ;  /* 0x0000e000ff027b82 */ /* 0x000e220000000a00 */
[----:B------:R-:W-:-:S04]  /*0650*/  IMAD R5, R17, UR4, R14 ;  /* 0x0000000411057c24 */ /* 0x000fc8000f8e020e */
[----:B0-----:R-:W-:-:S05]  /*0660*/  IMAD.WIDE R2, R5, 0x4, R2 ;  /* 0x0000000405027825 */ /* 0x001fca00078e0202 */
[----:B------:R0:W2:Y:S01]  /*0670*/  LDG.E R0, desc[UR8][R2.64] ;  /* 0x0000000802007981 */ /* 0x0000a2000c1e1900 */
[----:B------:R-:W-:-:S04]  /*0680*/  IMAD.WIDE R4, R17, 0x4, R2 ;  /* 0x0000000411047825 */ /* 0x000fc800078e0202 */
[C---:B------:R-:W-:Y:S02]  /*0690*/  IMAD.WIDE R6, R17.reuse, 0x4, R4 ;  /* 0x0000000411067825 */ /* 0x040fe400078e0204 */
[----:B------:R-:W3:Y:S02]  /*06a0*/  LDG.E R4, desc[UR8][R4.64] ;  /* 0x0000000804047981 */ /* 0x000ee4000c1e1900 */
[C---:B------:R-:W-:Y:S02]  /*06b0*/  IMAD.WIDE R8, R17.reuse, 0x4, R6 ;  /* 0x0000000411087825 */ /* 0x040fe400078e0206 */
[----:B------:R-:W4:Y:S02]  /*06c0*/  LDG.E R6, desc[UR8][R6.64] ;  /* 0x0000000806067981 */ /* 0x000f24000c1e1900 */
[C---:B------:R-:W-:Y:S02]  /*06d0*/  IMAD.WIDE R10, R17.reuse, 0x4, R8 ;  /* 0x00000004110a7825 */ /* 0x040fe400078e0208 */
[----:B------:R-:W4:Y:S02]  /*06e0*/  LDG.E R8, desc[UR8][R8.64] ;  /* 0x0000000808087981 */ /* 0x000f24000c1e1900 */
[----:B------:R-:W-:-:S02]  /*06f0*/  IMAD.WIDE R12, R17, 0x4, R10 ;  /* 0x00000004110c7825 */ /* 0x000fc400078e020a */
[----:B------:R-:W4:Y:S02]  /*0700*/  LDG.E R10, desc[UR8][R10.64] ;  /* 0x000000080a0a7981 */ /* 0x000f24000c1e1900 */
[C---:B------:R-:W-:Y:S02]  /*0710*/  IMAD.WIDE R20, R17.reuse, 0x4, R12 ;  /* 0x0000000411147825 */ /* 0x040fe400078e020c */
[----:B------:R-:W4:Y:S02]  /*0720*/  LDG.E R12, desc[UR8][R12.64] ;  /* 0x000000080c0c7981 */ /* 0x000f24000c1e1900 */
[----:B0-----:R-:W-:Y:S02]  /*0730*/  IMAD.WIDE R2, R17, 0x4, R20 ;  /* 0x0000000411027825 */ /* 0x001fe400078e0214 */
[----:B------:R-:W4:Y:S04]  /*0740*/  LDG.E R16, desc[UR8][R20.64] ;  /* 0x0000000814107981 */ /* 0x000f28000c1e1900 */
[----:B------:R0:W4:Y:S01]  /*0750*/  LDG.E R2, desc[UR8][R2.64] ;  /* 0x0000000802027981 */ /* 0x000122000c1e1900 */
[----:B------:R-:W-:Y:S01]  /*0760*/  UIADD3 UR4, UPT, UPT, UR4, 0x8, URZ ;  /* 0x0000000804047890 */ /* 0x000fe2000fffe0ff */
        /* <DEDUP_REMOVED lines=10> */
[----:B0-----:R-:W-:-:S04]  /*0810*/  FADD R3, -R19, R12 ;  /* 0x0000000c13037221 */ /* 0x001fc80000000100 */
[----:B------:R-:W-:Y:S01]  /*0820*/  FFMA R0, R3, R3, R0 ;  /* 0x0000000303007223 */ /* 0x000fe20000000000 */
[----:B------:R-:W-:-:S04]  /*0830*/  FADD R3, -R19, R16 ;  /* 0x0000001013037221 */ /* 0x000fc80000000100 */
[----:B------:R-:W-:Y:S01]  /*0840*/  FFMA R0, R3, R3, R0 ;  /* 0x0000000303007223 */ /* 0x000fe20000000000 */
[----:B------:R-:W-:-:S04]  /*0850*/  FADD R15, -R19, R2 ;  /* 0x00000002130f7221 */ /* 0x000fc80000000100 */
[----:B------:R-:W-:-:S07]  /*0860*/  FFMA R15, R15, R15, R0 ;  /* 0x0000000f0f0f7223 */ /* 0x000fce0000000000 */
.L_x_3:
[----:B------:R-:W-:Y:S05]  /*0870*/  BRA.U !UP1, `(.L_x_0) ;  /* 0x00000001098c7547 */ /* 0x000fea000b800000 */
[----:B------:R-:W-:Y:S02]  /*0880*/  UISETP.GE.U32.AND UP0, UPT, UR6, 0x4, UPT ;  /* 0x000000040600788c */ /* 0x000fe4000bf06070 */
[----:B------:R-:W-:-:S04]  /*0890*/  ULOP3.LUT UR5, UR7, 0x3, URZ, 0xc0, !UPT ;  /* 0x0000000307057892 */ /* 0x000fc8000f8ec0ff */
[----:B------:R-:W-:-:S03]  /*08a0*/  UISETP.NE.AND UP1, UPT, UR5, URZ, UPT ;  /* 0x000000ff0500728c */ /* 0x000fc6000bf25270 */
[----:B------:R-:W-:Y:S08]  /*08b0*/  BRA.U !UP0, `(.L_x_4) ;  /* 0x00000001084c7547 */ /* 0x000ff0000b800000 */
[----:B------:R-:W0:Y:S01]  /*08c0*/  LDC.64 R2, c[0x0][0x380] ;  /* 0x0000e000ff027b82 */ /* 0x000e220000000a00 */
[----:B------:R-:W-:-:S04]  /*08d0*/  IMAD R5, R17, UR4, R14 ;  /* 0x0000000411057c24 */ /* 0x000fc8000f8e020e */
[----:B0-----:R-:W-:-:S04]  /*08e0*/  IMAD.WIDE R2, R5, 0x4, R2 ;  /* 0x0000000405027825 */ /* 0x001fc800078e0202 */
[C---:B------:R-:W-:Y:S02]  /*08f0*/  IMAD.WIDE R4, R17.reuse, 0x4, R2 ;  /* 0x0000000411047825 */ /* 0x040fe400078e0202 */
[----:B------:R-:W2:Y:S02]  /*0900*/  LDG.E R2, desc[UR8][R2.64] ;  /* 0x0000000802027981 */ /* 0x000ea4000c1e1900 */
[C---:B------:R-:W-:Y:S02]  /*0910*/  IMAD.WIDE R6, R17.reuse, 0x4, R4 ;  /* 0x0000000411067825 */ /* 0x040fe400078e0204 */
[----:B------:R-:W3:Y:S02]  /*0920*/  LDG.E R4, desc[UR8][R4.64] ;  /* 0x0000000804047981 */ /* 0x000ee4000c1e1900 */
[----:B------:R-:W-:Y:S02]  /*0930*/  IMAD.WIDE R8, R17, 0x4, R6 ;  /* 0x0000000411087825 */ /* 0x000fe400078e0206 */
[----:B------:R-:W4:Y:S04]  /*0940*/  LDG.E R10, desc[UR8][R6.64] ;  /* 0x00000008060a7981 */ /* 0x000f28000c1e1900 */
[----:B------:R-:W4:Y:S01]  /*0950*/  LDG.E R8, desc[UR8][R8.64] ;  /* 0x0000000808087981 */ /* 0x000f22000c1e1900 */
        /* <DEDUP_REMOVED lines=8> */
[----:B------:R-:W-:-:S07]  /*09e0*/  FFMA R15, R15, R15, R0 ;  /* 0x0000000f0f0f7223 */ /* 0x000fce0000000000 */
.L_x_4:
[----:B------:R-:W-:Y:S05]  /*09f0*/  BRA.U !UP1, `(.L_x_0) ;  /* 0x00000001092c7547 */ /* 0x000fea000b800000 */
[----:B------:R-:W0:Y:S01]  /*0a00*/  LDC.64 R4, c[0x0][0x380] ;  /* 0x0000e000ff047b82 */ /* 0x000e220000000a00 */
[----:B------:R-:W-:Y:S01]  /*0a10*/  IMAD R0, R17, UR4, R14 ;  /* 0x0000000411007c24 */ /* 0x000fe2000f8e020e */
[----:B------:R-:W-:-:S12]  /*0a20*/  UIADD3 UR5, UPT, UPT, -UR5, URZ, URZ ;  /* 0x000000ff05057290 */ /* 0x000fd8000fffe1ff */
.L_x_5:
[----:B0-----:R-:W-:-:S06]  /*0a30*/  IMAD.WIDE R2, R0, 0x4, R4 ;  /* 0x0000000400027825 */ /* 0x001fcc00078e0204 */
[----:B------:R-:W2:Y:S01]  /*0a40*/  LDG.E R2, desc[UR8][R2.64] ;  /* 0x0000000802027981 */ /* 0x000ea2000c1e1900 */
[----:B------:R-:W-:Y:S01]  /*0a50*/  UIADD3 UR5, UPT, UPT, UR5, 0x1, URZ ;  /* 0x0000000105057890 */ /* 0x000fe2000fffe0ff */
[----:B------:R-:W-:-:S03]  /*0a60*/  IADD3 R0, PT, PT, R0, R17, RZ ;  /* 0x0000001100007210 */ /* 0x000fc60007ffe0ff */
[----:B------:R-:W-:Y:S01]  /*0a70*/  UISETP.NE.AND UP0, UPT, UR5, URZ, UPT ;  /* 0x000000ff0500728c */ /* 0x000fe2000bf05270 */
[----:B--2--5:R-:W-:-:S04]  /*0a80*/  FADD R6, -R19, R2 ;  /* 0x0000000213067221 */ /* 0x024fc80000000100 */
[----:B------:R-:W-:-:S04]  /*0a90*/  FFMA R15, R6, R6, R15 ;  /* 0x00000006060f7223 */ /* 0x000fc8000000000f */
[----:B------:R-:W-:Y:S05]  /*0aa0*/  BRA.U UP0, `(.L_x_5) ;  /* 0xfffffffd00e07547 */ /* 0x000fea000b83ffff */
.L_x_0:
[----:B------:R-:W-:Y:S01]  /*0ab0*/  I2FP.F32.S32 R4, UR7 ;  /* 0x0000000700047c45 */ /* 0x000fe20008201400 */
[----:B------:R-:W-:Y:S03]  /*0ac0*/  BSSY.RECONVERGENT B0, `(.L_x_6) ;  /* 0x000000d000007945 */ /* 0x000fe60003800200 */
[----:B------:R-:W0:Y:S08]  /*0ad0*/  MUFU.RCP R3, R4 ;  /* 0x0000000400037308 */ /* 0x000e300000001000 */
[----:B------:R-:W1:Y:S01]  /*0ae0*/  FCHK P0, R15, R4 ;  /* 0x000000040f007302 */ /* 0x000e620000000000 */
[----:B0-----:R-:W-:-:S04]  /*0af0*/  FFMA R0, -R4, R3, 1 ;  /* 0x3f80000004007423 */ /* 0x001fc80000000103 */
[----:B------:R-:W-:-:S04]  /*0b00*/  FFMA R0, R3, R0, R3 ;  /* 0x0000000003007223 */ /* 0x000fc80000000003 */
[----:B------:R-:W-:-:S04]  /*0b10*/  FFMA R3, R0, R15, RZ ;  /* 0x0000000f00037223 */ /* 0x000fc800000000ff */
[----:B------:R-:W-:-:S04]  /*0b20*/  FFMA R2, -R4, R3, R15 ;  /* 0x0000000304027223 */ /* 0x000fc8000000010f */
[----:B------:R-:W-:Y:S01]  /*0b30*/  FFMA R5, R0, R2, R3 ;  /* 0x0000000200057223 */ /* 0x000fe20000000003 */
[----:B-1----:R-:W-:Y:S06]  /*0b40*/  @!P0 BRA `(.L_x_7) ;  /* 0x0000000000108947 */ /* 0x002fec0003800000 */
[----:B------:R-:W-:Y:S02]  /*0b50*/  MOV R3, R15 ;  /* 0x0000000f00037202 */ /* 0x000fe40000000f00 */
[----:B------:R-:W-:-:S07]  /*0b60*/  MOV R2, 0xb80 ;  /* 0x00000b8000027802 */ /* 0x000fce0000000f00 */
[----:B-----5:R-:W-:Y:S05]  /*0b70*/  CALL.REL.NOINC `($__internal_0_$__cuda_sm3x_div_rn_noftz_f32_slowpath) ;  /* 0x0000000000187944 */ /* 0x020fea0003c00000 */
[----:B------:R-:W-:-:S07]  /*0b80*/  MOV R5, R0 ;  /* 0x0000000000057202 */ /* 0x000fce0000000f00 */
.L_x_7:
[----:B------:R-:W-:Y:S05]  /*0b90*/  BSYNC.RECONVERGENT B0 ;  /* 0x0000000000007941 */ /* 0x000fea0003800200 */
.L_x_6:
[----:B------:R-:W0:Y:S02]  /*0ba0*/  LDC.64 R2, c[0x0][0x390] ;  /* 0x0000e400ff027b82 */ /* 0x000e240000000a00 */
[----:B0-----:R-:W-:-:S05]  /*0bb0*/  IMAD.WIDE R14, R14, 0x4, R2 ;  /* 0x000000040e0e7825 */ /* 0x001fca00078e0202 */
[----:B------:R-:W-:Y:S01]  /*0bc0*/  STG.E desc[UR8][R14.64], R5 ;  /* 0x000000050e007986 */ /* 0x000fe2000c101908 */
[----:B------:R-:W-:Y:S05]  /*0bd0*/  EXIT ;  /* 0x000000000000794d */ /* 0x000fea0003800000 */
        .weak           $__internal_0_$__cuda_sm3x_div_rn_noftz_f32_slowpath
        .type           $__internal_0_$__cuda_sm3x_div_rn_noftz_f32_slowpath,@function
        .size           $__internal_0_$__cuda_sm3x_div_rn_noftz_f32_slowpath,(.L_x_20 - $__internal_0_$__cuda_sm3x_div_rn_noftz_f32_slowpath)
$__internal_0_$__cuda_sm3x_div_rn_noftz_f32_slowpath:
[----:B------:R-:W-:Y:S01]  /*0be0*/  SHF.R.U32.HI R5, RZ, 0x17, R4 ;  /* 0x00000017ff057819 */ /* 0x000fe20000011604 */
[----:B------:R-:W-:Y:S01]  /*0bf0*/  BSSY.RECONVERGENT B1, `(.L_x_8) ;  /* 0x0000063000017945 */ /* 0x000fe20003800200 */
[----:B------:R-:W-:Y:S02]  /*0c00*/  SHF.R.U32.HI R0, RZ, 0x17, R3 ;  /* 0x00000017ff007819 */ /* 0x000fe40000011603 */
[----:B------:R-:W-:Y:S02]  /*0c10*/  LOP3.LUT R5, R5, 0xff, RZ, 0xc0, !PT ;  /* 0x000000ff05057812 */ /* 0x000fe400078ec0ff */
[----:B------:R-:W-:Y:S02]  /*0c20*/  LOP3.LUT R10, R0, 0xff, RZ, 0xc0, !PT ;  /* 0x000000ff000a7812 */ /* 0x000fe400078ec0ff */
[----:B------:R-:W-:Y:S02]  /*0c30*/  IADD3 R7, PT, PT, R5, -0x1, RZ ;  /* 0xffffffff05077810 */ /* 0x000fe40007ffe0ff */
[----:B------:R-:W-:-:S02]  /*0c40*/  IADD3 R8, PT, PT, R10, -0x1, RZ ;  /* 0xffffffff0a087810 */ /* 0x000fc40007ffe0ff */
[----:B------:R-:W-:-:S04]  /*0c50*/  ISETP.GT.U32.AND P0, PT, R7, 0xfd, PT ;  /* 0x000000fd0700780c */ /* 0x000fc80003f04070 */
[----:B------:R-:W-:-:S13]  /*0c60*/  ISETP.GT.U32.OR P0, PT, R8, 0xfd, P0 ;  /* 0x000000fd0800780c */ /* 0x000fda0000704470 */
[----:B------:R-:W-:Y:S01]  /*0c70*/  @!P0 MOV R6, RZ ;  /* 0x000000ff00068202 */ /* 0x000fe20000000f00 */
[----:B------:R-:W-:Y:S06]  /*0c80*/  @!P0 BRA `(.L_x_9) ;  /* 0x0000000000608947 */ /* 0x000fec0003800000 */
[----:B------:R-:W-:Y:S02]  /*0c90*/  FSETP.GTU.FTZ.AND P0, PT, |R3|, +INF , PT ;  /* 0x7f8000000300780b */ /* 0x000fe40003f1c200 */
[----:B------:R-:W-:Y:S02]  /*0ca0*/  FSETP.GTU.FTZ.AND P1, PT, |R4|, +INF , PT ;  /* 0x7f8000000400780b */ /* 0x000fe40003f3c200 */
[----:B------:R-:W-:Y:S02]  /*0cb0*/  MOV R0, R4 ;  /* 0x0000000400007202 */ /* 0x000fe40000000f00 */
[----:B------:R-:W-:-:S13]  /*0cc0*/  PLOP3.LUT P0, PT, P0, P1, PT, 0xf8, 0x8f ;  /* 0x00000000008f781c */ /* 0x000fda0000703f70 */
[----:B------:R-:W-:Y:S05]  /*0cd0*/  @P0 BRA `(.L_x_10) ;  /* 0x00000004004c0947 */ /* 0x000fea0003800000 */
[----:B------:R-:W-:-:S13]  /*0ce0*/  LOP3.LUT P0, RZ, R4, 0x7fffffff, R3, 0xc8, !PT ;  /* 0x7fffffff04ff7812 */ /* 0x000fda000780c803 */
[----:B------:R-:W-:Y:S05]  /*0cf0*/  @!P0 BRA `(.L_x_11) ;  /* 0x00000004003c8947 */ /* 0x000fea0003800000 */
[C---:B------:R-:W-:Y:S02]  /*0d00*/  FSETP.NEU.FTZ.AND P2, PT, |R3|.reuse, +INF , PT ;  /* 0x7f8000000300780b */ /* 0x040fe40003f5d200 */
[----:B------:R-:W-:Y:S02]  /*0d10*/  FSETP.NEU.FTZ.AND P1, PT, |R0|, +INF , PT ;  /* 0x7f8000000000780b */ /* 0x000fe40003f3d200 */
[----:B------:R-:W-:-:S11]  /*0d20*/  FSETP.NEU.FTZ.AND P0, PT, |R3|, +INF , PT ;  /* 0x7f8000000300780b */ /* 0x000fd60003f1d200 */
[----:B------:R-:W-:Y:S05]  /*0d30*/  @!P1 BRA !P2, `(.L_x_11) ;  /* 0x00000004002c9947 */ /* 0x000fea0005000000 */
[----:B------:R-:W-:-:S04]  /*0d40*/  LOP3.LUT P2, RZ, R3, 0x7fffffff, RZ, 0xc0, !PT ;  /* 0x7fffffff03ff7812 */ /* 0x000fc8000784c0ff */
[----:B------:R-:W-:-:S13]  /*0d50*/  PLOP3.LUT P1, PT, P1, P2, PT, 0x2f, 0xf2 ;  /* 0x0000000000f2781c */ /* 0x000fda0000f24577 */
[----:B------:R-:W-:Y:S05]  /*0d60*/  @P1 BRA `(.L_x_12) ;  /* 0x0000000400181947 */ /* 0x000fea0003800000 */
[----:B------:R-:W-:-:S04]  /*0d70*/  LOP3.LUT P1, RZ, R4, 0x7fffffff, RZ, 0xc0, !PT ;  /* 0x7fffffff04ff7812 */ /* 0x000fc8000782c0ff */
[----:B------:R-:W-:-:S13]  /*0d80*/  PLOP3.LUT P0, PT, P0, P1, PT, 0x2f, 0xf2 ;  /* 0x0000000000f2781c */ /* 0x000fda0000702577 */
[----:B------:R-:W-:Y:S05]  /*0d90*/  @P0 BRA `(.L_x_13) ;  /* 0x0000000400000947 */ /* 0x000fea0003800000 */
[----:B------:R-:W-:Y:S02]  /*0da0*/  ISETP.GE.AND P0, PT, R8, RZ, PT ;  /* 0x000000ff0800720c */ /* 0x000fe40003f06270 */
[----:B------:R-:W-:-:S11]  /*0db0*/  ISETP.GE.AND P1, PT, R7, RZ, PT ;  /* 0x000000ff0700720c */ /* 0x000fd60003f26270 */
[----:B------:R-:W-:Y:S01]  /*0dc0*/  @P0 MOV R6, RZ ;  /* 0x000000ff00060202 */ /* 0x000fe20000000f00 */
[----:B------:R-:W-:Y:S01]  /*0dd0*/  @!P0 FFMA R3, R3, 1.84467440737095516160e+19, RZ ;  /* 0x5f80000003038823 */ /* 0x000fe200000000ff */
[----:B------:R-:W-:Y:S01]  /*0de0*/  @!P0 MOV R6, 0xffffffc0 ;  /* 0xffffffc000068802 */ /* 0x000fe20000000f00 */
[----:B------:R-:W-:-:S03]  /*0df0*/  @!P1 FFMA R4, R0, 1.84467440737095516160e+19, RZ ;  /* 0x5f80000000049823 */ /* 0x000fc600000000ff */
[----:B------:R-:W-:-:S07]  /*0e00*/  @!P1 IADD3 R6, PT, PT, R6, 0x40, RZ ;  /* 0x0000004006069810 */ /* 0x000fce0007ffe0ff */
.L_x_9:
[----:B------:R-:W-:Y:S01]  /*0e10*/  LEA R7, R5, 0xc0800000, 0x17 ;  /* 0xc080000005077811 */ /* 0x000fe200078eb8ff */
[----:B------:R-:W-:Y:S03]  /*0e20*/  BSSY.RECONVERGENT B2, `(.L_x_14) ;  /* 0x0000036000027945 */ /* 0x000fe60003800200 */
[----:B------:R-:W-:Y:S02]  /*0e30*/  IADD3 R7, PT, PT, -R7, R4, RZ ;  /* 0x0000000407077210 */ /* 0x000fe40007ffe1ff */
[----:B------:R-:W-:Y:S02]  /*0e40*/  IADD3 R4, PT, PT, R10, -0x7f, RZ ;  /* 0xffffff810a047810 */ /* 0x000fe40007ffe0ff */
[----:B------:R-:W0:Y:S01]  /*0e50*/  MUFU.RCP R8, R7 ;  /* 0x0000000700087308 */ /* 0x000e220000001000 */
[----:B------:R-:W-:Y:S01]  /*0e60*/  FADD.FTZ R9, -R7, -RZ ;  /* 0x800000ff07097221 */ /* 0x000fe20000010100 */
[C---:B------:R-:W-:Y:S01]  /*0e70*/  IADD3 R5, PT, PT, R4.reuse, 0x7f, -R5 ;  /* 0x0000007f04057810 */ /* 0x040fe20007ffe805 */
[----:B------:R-:W-:-:S03]  /*0e80*/  IMAD R0, R4, -0x800000, R3 ;  /* 0xff80000004007824 */ /* 0x000fc600078e0203 */
[----:B------:R-:W-:Y:S01]  /*0e90*/  IADD3 R5, PT, PT, R5, R6, RZ ;  /* 0x0000000605057210 */ /* 0x000fe20007ffe0ff */
[----:B0-----:R-:W-:-:S04]  /*0ea0*/  FFMA R11, R8, R9, 1 ;  /* 0x3f800000080b7423 */ /* 0x001fc80000000009 */
[----:B------:R-:W-:-:S04]  /*0eb0*/  FFMA R10, R8, R11, R8 ;  /* 0x0000000b080a7223 */ /* 0x000fc80000000008 */
[----:B------:R-:W-:-:S04]  /*0ec0*/  FFMA R3, R0, R10, RZ ;  /* 0x0000000a00037223 */ /* 0x000fc800000000ff */
[----:B------:R-:W-:-:S04]  /*0ed0*/  FFMA R8, R9, R3, R0 ;  /* 0x0000000309087223 */ /* 0x000fc80000000000 */
[----:B------:R-:W-:-:S04]  /*0ee0*/  FFMA R11, R10, R8, R3 ;  /* 0x000000080a0b7223 */ /* 0x000fc80000000003 */
[----:B------:R-:W-:-:S04]  /*0ef0*/  FFMA R8, R9, R11, R0 ;  /* 0x0000000b09087223 */ /* 0x000fc80000000000 */
[----:B------:R-:W-:-:S05]  /*0f00*/  FFMA R0, R10, R8, R11 ;  /* 0x000000080a007223 */ /* 0x000fca000000000b */
[----:B------:R-:W-:-:S04]  /*0f10*/  SHF.R.U32.HI R3, RZ, 0x17, R0 ;  /* 0x00000017ff037819 */ /* 0x000fc80000011600 */
[----:B------:R-:W-:-:S04]  /*0f20*/  LOP3.LUT R3, R3, 0xff, RZ, 0xc0, !PT ;  /* 0x000000ff03037812 */ /* 0x000fc800078ec0ff */
[----:B------:R-:W-:-:S04]  /*0f30*/  IADD3 R7, PT, PT, R3, R5, RZ ;  /* 0x0000000503077210 */ /* 0x000fc80007ffe0ff */
[----:B------:R-:W-:-:S04]  /*0f40*/  IADD3 R3, PT, PT, R7, -0x1, RZ ;  /* 0xffffffff07037810 */ /* 0x000fc80007ffe0ff */
[----:B------:R-:W-:-:S13]  /*0f50*/  ISETP.GE.U32.AND P0, PT, R3, 0xfe, PT ;  /* 0x000000fe0300780c */ /* 0x000fda0003f06070 */
[----:B------:R-:W-:Y:S05]  /*0f60*/  @!P0 BRA `(.L_x_15) ;  /* 0x0000000000808947 */ /* 0x000fea0003800000 */
[----:B------:R-:W-:-:S13]  /*0f70*/  ISETP.GT.AND P0, PT, R7, 0xfe, PT ;  /* 0x000000fe0700780c */ /* 0x000fda0003f04270 */
[----:B------:R-:W-:Y:S05]  /*0f80*/  @P0 BRA `(.L_x_16) ;  /* 0x00000000006c0947 */ /* 0x000fea0003800000 */
[----:B------:R-:W-:-:S13]  /*0f90*/  ISETP.GE.AND P0, PT, R7, 0x1, PT ;  /* 0x000000010700780c */ /* 0x000fda0003f06270 */
[----:B------:R-:W-:Y:S05]  /*0fa0*/  @P0 BRA `(.L_x_17) ;  /* 0x0000000000740947 */ /* 0x000fea0003800000 */
[----:B------:R-:W-:Y:S02]  /*0fb0*/  ISETP.GE.AND P0, PT, R7, -0x18, PT ;  /* 0xffffffe80700780c */ /* 0x000fe40003f06270 */
[----:B------:R-:W-:-:S11]  /*0fc0*/  LOP3.LUT R0, R0, 0x80000000, RZ, 0xc0, !PT ;  /* 0x8000000000007812 */ /* 0x000fd600078ec0ff */
[----:B------:R-:W-:Y:S05]  /*0fd0*/  @!P0 BRA `(.L_x_17) ;  /* 0x0000000000688947 */ /* 0x000fea0003800000 */
[CCC-:B------:R-:W-:Y:S01]  /*0fe0*/  FFMA.RZ R3, R10.reuse, R8.reuse, R11.reuse ;  /* 0x000000080a037223 */ /* 0x1c0fe2000000c00b */
[C---:B------:R-:W-:Y:S01]  /*0ff0*/  IADD3 R6, PT, PT, R7.reuse, 0x20, RZ ;  /* 0x0000002007067810 */ /* 0x040fe20007ffe0ff */
[CCC-:B------:R-:W-:Y:S01]  /*1000*/  FFMA.RM R4, R10.reuse, R8.reuse, R11.reuse ;  /* 0x000000080a047223 */ /* 0x1c0fe2000000400b */
[----:B------:R-:W-:Y:S02]  /*1010*/  ISETP.NE.AND P2, PT, R7, RZ, PT ;  /* 0x000000ff0700720c */ /* 0x000fe40003f45270 */
[----:B------:R-:W-:Y:S01]  /*1020*/  LOP3.LUT R5, R3, 0x7fffff, RZ, 0xc0, !PT ;  /* 0x007fffff03057812 */ /* 0x000fe200078ec0ff */
[----:B------:R-:W-:Y:S01]  /*1030*/  FFMA.RP R3, R10, R8, R11 ;  /* 0x000000080a037223 */ /* 0x000fe2000000800b */
[----:B------:R-:W-:Y:S02]  /*1040*/  ISETP.NE.AND P1, PT, R7, RZ, PT ;  /* 0x000000ff0700720c */ /* 0x000fe40003f25270 */
[----:B------:R-:W-:Y:S02]  /*1050*/  LOP3.LUT R5, R5, 0x800000, RZ, 0xfc, !PT ;  /* 0x0080000005057812 */ /* 0x000fe400078efcff */
[----:B------:R-:W-:-:S02]  /*1060*/  IADD3 R7, PT, PT, -R7, RZ, RZ ;  /* 0x000000ff07077210 */ /* 0x000fc40007ffe1ff */
[----:B------:R-:W-:Y:S02]  /*1070*/  SHF.L.U32 R6, R5, R6, RZ ;  /* 0x0000000605067219 */ /* 0x000fe400000006ff */
[----:B------:R-:W-:Y:S02]  /*1080*/  FSETP.NEU.FTZ.AND P0, PT, R3, R4, PT ;  /* 0x000000040300720b */ /* 0x000fe40003f1d000 */
[----:B------:R-:W-:Y:S02]  /*1090*/  SEL R4, R7, RZ, P2 ;  /* 0x000000ff07047207 */ /* 0x000fe40001000000 */
[----:B------:R-:W-:Y:S02]  /*10a0*/  ISETP.NE.AND P1, PT, R6, RZ, P1 ;  /* 0x000000ff0600720c */ /* 0x000fe40000f25270 */
[----:B------:R-:W-:Y:S02]  /*10b0*/  SHF.R.U32.HI R4, RZ, R4, R5 ;  /* 0x00000004ff047219 */ /* 0x000fe40000011605 */
[----:B------:R-:W-:-:S02]  /*10c0*/  PLOP3.LUT P0, PT, P0, P1, PT, 0xf8, 0x8f ;  /* 0x00000000008f781c */ /* 0x000fc40000703f70 */
[----:B------:R-:W-:Y:S02]  /*10d0*/  SHF.R.U32.HI R6, RZ, 0x1, R4 ;  /* 0x00000001ff067819 */ /* 0x000fe40000011604 */
[----:B------:R-:W-:-:S04]  /*10e0*/  SEL R3, RZ, 0x1, !P0 ;  /* 0x00000001ff037807 */ /* 0x000fc80004000000 */
[----:B------:R-:W-:-:S04]  /*10f0*/  LOP3.LUT R3, R3, 0x1, R6, 0xf8, !PT ;  /* 0x0000000103037812 */ /* 0x000fc800078ef806 */
[----:B------:R-:W-:-:S04]  /*1100*/  LOP3.LUT R3, R3, R4, RZ, 0xc0, !PT ;  /* 0x0000000403037212 */ /* 0x000fc800078ec0ff */
[----:B------:R-:W-:-:S04]  /*1110*/  IADD3 R3, PT, PT, R6, R3, RZ ;  /* 0x0000000306037210 */ /* 0x000fc80007ffe0ff */
[----:B------:R-:W-:Y:S01]  /*1120*/  LOP3.LUT R0, R3, R0, RZ, 0xfc, !PT ;  /* 0x0000000003007212 */ /* 0x000fe200078efcff */
[----:B------:R-:W-:Y:S06]  /*1130*/  BRA `(.L_x_17) ;  /* 0x0000000000107947 */ /* 0x000fec0003800000 */
.L_x_16:
[----:B------:R-:W-:-:S04]  /*1140*/  LOP3.LUT R0, R0, 0x80000000, RZ, 0xc0, !PT ;  /* 0x8000000000007812 */ /* 0x000fc800078ec0ff */
[----:B------:R-:W-:Y:S01]  /*1150*/  LOP3.LUT R0, R0, 0x7f800000, RZ, 0xfc, !PT ;  /* 0x7f80000000007812 */ /* 0x000fe200078efcff */
[----:B------:R-:W-:Y:S06]  /*1160*/  BRA `(.L_x_17) ;  /* 0x0000000000047947 */ /* 0x000fec0003800000 */
.L_x_15:
[----:B------:R-:W-:-:S07]  /*1170*/  LEA R0, R5, R0, 0x17 ;  /* 0x0000000005007211 */ /* 0x000fce00078eb8ff */
.L_x_17:
[----:B------:R-:W-:Y:S05]  /*1180*/  BSYNC.RECONVERGENT B2 ;  /* 0x0000000000027941 */ /* 0x000fea0003800200 */
.L_x_14:
[----:B------:R-:W-:Y:S05]  /*1190*/  BRA `(.L_x_18) ;  /* 0x0000000000207947 */ /* 0x000fea0003800000 */
.L_x_13:
[----:B------:R-:W-:-:S04]  /*11a0*/  LOP3.LUT R0, R4, 0x80000000, R3, 0x48, !PT ;  /* 0x8000000004007812 */ /* 0x000fc800078e4803 */
[----:B------:R-:W-:Y:S01]  /*11b0*/  LOP3.LUT R0, R0, 0x7f800000, RZ, 0xfc, !PT ;  /* 0x7f80000000007812 */ /* 0x000fe200078efcff */
[----:B------:R-:W-:Y:S06]  /*11c0*/  BRA `(.L_x_18) ;  /* 0x0000000000147947 */ /* 0x000fec0003800000 */
.L_x_12:
[----:B------:R-:W-:Y:S01]  /*11d0*/  LOP3.LUT R0, R4, 0x80000000, R3, 0x48, !PT ;  /* 0x8000000004007812 */ /* 0x000fe200078e4803 */
[----:B------:R-:W-:Y:S06]  /*11e0*/  BRA `(.L_x_18) ;  /* 0x00000000000c7947 */ /* 0x000fec0003800000 */
.L_x_11:
[----:B------:R-:W0:Y:S01]  /*11f0*/  MUFU.RSQ R0, -QNAN ;  /* 0xffc0000000007908 */ /* 0x000e220000001400 */
[----:B------:R-:W-:Y:S05]  /*1200*/  BRA `(.L_x_18) ;  /* 0x0000000000047947 */ /* 0x000fea0003800000 */
.L_x_10:
[----:B------:R-:W-:-:S07]  /*1210*/  FADD.FTZ R0, R3, R0 ;  /* 0x0000000003007221 */ /* 0x000fce0000010000 */
.L_x_18:
[----:B------:R-:W-:Y:S05]  /*1220*/  BSYNC.RECONVERGENT B1 ;  /* 0x0000000000017941 */ /* 0x000fea0003800200 */
.L_x_8:
[----:B------:R-:W-:-:S04]  /*1230*/  HFMA2 R3, -RZ, RZ, 0, 0 ;  /* 0x00000000ff037431 */ /* 0x000fc800000001ff */
[----:B0-----:R-:W-:Y:S05]  /*1240*/  RET.REL.NODEC R2 `(var_axis0_kernel) ;  /* 0xffffffec026c7950 */ /* 0x001fea0003c3ffff */
.L_x_19:
[----:B------:R-:W-:-:S00]  /*1250*/  BRA `(.L_x_19) ;  /* 0xfffffffc00fc7947 */ /* 0x000fc0000383ffff */
[----:B------:R-:W-:-:S00]  /*1260*/  NOP ;  /* 0x0000000000007918 */ /* 0x000fc00000000000 */
        /* <DEDUP_REMOVED lines=9> */
.L_x_20:


//--------------------- .nv.shared.reserved.0     --------------------------
	.section	.nv.shared.reserved.0,"aw",@nobits
	.weak		__nv_reservedSMEM_offset_0_alias
	.size		__nv_reservedSMEM_offset_0_alias, 0, 64
	.other		__nv_reservedSMEM_offset_0_alias,@"STO_CUDA_RESERVED_SHARED STV_DEFAULT"
__nv_reservedSMEM_offset_0_alias:
	.zero		0
	.zero		64


//--------------------- .nv.constant0.var_axis0_kernel --------------------------
	.section	.nv.constant0.var_axis0_kernel,"a",@progbits
	.sectionflags	@""
	.align	4
.nv.constant0.var_axis0_kernel:
	.zero		928


//--------------------- SYMBOLS --------------------------

	.type		.nv.reservedSmem.offset0,@object
	.size		.nv.reservedSmem.offset0,0x4
